	.headerflags	@"EF_CUDA_TEXMODE_UNIFIED EF_CUDA_64BIT_ADDRESS EF_CUDA_ACCELERATORS EF_CUDA_SM90 EF_CUDA_VIRTUAL_SM(EF_CUDA_SM90)"
	.elftype	@"ET_EXEC"


//--------------------- .nv.info                  --------------------------
	.section	.nv.info,"",@"SHT_CUDA_INFO"
	.align	4


	//----- nvinfo : EIATTR_REGCOUNT
	.align		4
        /*0000*/ 	.byte	0x04, 0x2f
        /*0002*/ 	.short	(.L_1 - .L_0)
	.align		4
.L_0:
        /*0004*/ 	.word	index@(triton_poi_fused_mul_2)
        /*0008*/ 	.word	0x0000000a


	//----- nvinfo : EIATTR_MIN_STACK_SIZE
	.align		4
.L_1:
        /*000c*/ 	.byte	0x04, 0x12
        /*000e*/ 	.short	(.L_3 - .L_2)
	.align		4
.L_2:
        /*0010*/ 	.word	index@(triton_poi_fused_mul_2)
        /*0014*/ 	.word	0x00000000


	//----- nvinfo : EIATTR_FRAME_SIZE
	.align		4
.L_3:
        /*0018*/ 	.byte	0x04, 0x11
        /*001a*/ 	.short	(.L_5 - .L_4)
	.align		4
.L_4:
        /*001c*/ 	.word	index@(triton_poi_fused_mul_2)
        /*0020*/ 	.word	0x00000000


	//----- nvinfo : EIATTR_MIN_STACK_SIZE
	.align		4
.L_5:
        /*0024*/ 	.byte	0x04, 0x12
        /*0026*/ 	.short	(.L_7 - .L_6)
	.align		4
.L_6:
        /*0028*/ 	.word	index@(triton_poi_fused_mul_2)
        /*002c*/ 	.word	0x00000000
.L_7:


//--------------------- .nv.info.triton_poi_fused_mul_2 --------------------------
	.section	.nv.info.triton_poi_fused_mul_2,"",@"SHT_CUDA_INFO"
	.sectionflags	@""
	.align	4


	//----- nvinfo : EIATTR_CUDA_API_VERSION
	.align		4
        /*0000*/ 	.byte	0x04, 0x37
        /*0002*/ 	.short	(.L_9 - .L_8)
.L_8:
        /*0004*/ 	.word	0x0000007c


	//----- nvinfo : EIATTR_KPARAM_INFO
	.align		4
.L_9:
        /*0008*/ 	.byte	0x04, 0x17
        /*000a*/ 	.short	(.L_11 - .L_10)
.L_10:
        /*000c*/ 	.word	0x00000000
        /*0010*/ 	.short	0x0002
        /*0012*/ 	.short	0x0010
        /*0014*/ 	.byte	0x00, 0xf0, 0x11, 0x00


	//----- nvinfo : EIATTR_KPARAM_INFO
	.align		4
.L_11:
        /*0018*/ 	.byte	0x04, 0x17
        /*001a*/ 	.short	(.L_13 - .L_12)
.L_12:
        /*001c*/ 	.word	0x00000000
        /*0020*/ 	.short	0x0001
        /*0022*/ 	.short	0x0008
        /*0024*/ 	.byte	0x00, 0xf4, 0x21, 0x00


	//----- nvinfo : EIATTR_KPARAM_INFO
	.align		4
.L_13:
        /*0028*/ 	.byte	0x04, 0x17
        /*002a*/ 	.short	(.L_15 - .L_14)
.L_14:
        /*002c*/ 	.word	0x00000000
        /*0030*/ 	.short	0x0000
        /*0032*/ 	.short	0x0000
        /*0034*/ 	.byte	0x00, 0xf4, 0x21, 0x00


	//----- nvinfo : EIATTR_SPARSE_MMA_MASK
	.align		4
.L_15:
        /*0038*/ 	.byte	0x03, 0x50
        /*003a*/ 	.short	0x0000


	//----- nvinfo : EIATTR_MAXREG_COUNT
	.align		4
        /*003c*/ 	.byte	0x03, 0x1b
        /*003e*/ 	.short	0x00ff


	//----- nvinfo : EIATTR_EXIT_INSTR_OFFSETS
	.align		4
        /*0040*/ 	.byte	0x04, 0x1c
        /*0042*/ 	.short	(.L_17 - .L_16)


	//   ....[0]....
.L_16:
        /*0044*/ 	.word	0x00000110


	//   ....[1]....
        /*0048*/ 	.word	0x00000150


	//----- nvinfo : EIATTR_REQNTID
	.align		4
.L_17:
        /*004c*/ 	.byte	0x04, 0x10
        /*004e*/ 	.short	(.L_19 - .L_18)
.L_18:
        /*0050*/ 	.word	0x00000020
        /*0054*/ 	.word	0x00000001
        /*0058*/ 	.word	0x00000001


	//----- nvinfo : EIATTR_CRS_STACK_SIZE
	.align		4
.L_19:
        /*005c*/ 	.byte	0x04, 0x1e
        /*005e*/ 	.short	(.L_21 - .L_20)
.L_20:
        /*0060*/ 	.word	0x00000000


	//----- nvinfo : EIATTR_CBANK_PARAM_SIZE
	.align		4
.L_21:
        /*0064*/ 	.byte	0x03, 0x19
        /*0066*/ 	.short	0x0014


	//----- nvinfo : EIATTR_PARAM_CBANK
	.align		4
        /*0068*/ 	.byte	0x04, 0x0a
        /*006a*/ 	.short	(.L_23 - .L_22)
	.align		4
.L_22:
        /*006c*/ 	.word	index@(.nv.constant0.triton_poi_fused_mul_2)
        /*0070*/ 	.short	0x0210
        /*0072*/ 	.short	0x0014


	//----- nvinfo : EIATTR_SW_WAR
	.align		4
.L_23:
        /*0074*/ 	.byte	0x04, 0x36
        /*0076*/ 	.short	(.L_25 - .L_24)
.L_24:
        /*0078*/ 	.word	0x00000008
.L_25:


//--------------------- .nv.callgraph             --------------------------
	.section	.nv.callgraph,"",@"SHT_CUDA_CALLGRAPH"
	.align	4
	.sectionentsize	8
	.align		4
        /*0000*/ 	.word	0x00000000
	.align		4
        /*0004*/ 	.word	0xffffffff
	.align		4
        /*0008*/ 	.word	0x00000000
	.align		4
        /*000c*/ 	.word	0xfffffffe
	.align		4
        /*0010*/ 	.word	0x00000000
	.align		4
        /*0014*/ 	.word	0xfffffffd
	.align		4
        /*0018*/ 	.word	0x00000000
	.align		4
        /*001c*/ 	.word	0xfffffffc


//--------------------- .text.triton_poi_fused_mul_2 --------------------------
	.section	.text.triton_poi_fused_mul_2,"ax",@progbits
	.align	128
        .global         triton_poi_fused_mul_2
        .type           triton_poi_fused_mul_2,@function
        .size           triton_poi_fused_mul_2,(.L_x_3 - triton_poi_fused_mul_2)
        .other          triton_poi_fused_mul_2,@"STO_CUDA_ENTRY STV_DEFAULT"
triton_poi_fused_mul_2:
.text.triton_poi_fused_mul_2:
[----:B------:R-:W0:Y:S02]  /*0000*/  LDC R1, c[0x0][0x28] ;  /* 0x00000a00ff017b82 */ /* 0x000e240000000800 */
[----:B------:R-:W1:Y:S01]  /*0010*/  S2R R0, SR_TID.X ;  /* 0x0000000000007919 */ /* 0x000e620000002100 */
[----:B------:R-:W2:Y:S01]  /*0020*/  LDC.64 R4, c[0x0][0x218] ;  /* 0x00008600ff047b82 */ /* 0x000ea20000000a00 */
[----:B------:R-:W-:Y:S01]  /*0030*/  ULDC.64 UR4, c[0x0][0x208] ;  /* 0x0000820000047ab9 */ /* 0x000fe20000000a00 */
[----:B------:R-:W-:Y:S01]  /*0040*/  BSSY B0, `(.L_x_0) ;  /* 0x000000c000007945 */ /* 0x000fe20003800000 */
[----:B------:R-:W3:Y:S01]  /*0050*/  S2R R7, SR_CTAID.X ;  /* 0x0000000000077919 */ /* 0x000ee20000002500 */
[----:B------:R-:W-:Y:S02]  /*0060*/  CS2R R2, SRZ ;  /* 0x0000000000027805 */ /* 0x000fe4000001ff00 */
[----:B-1----:R-:W-:-:S04]  /*0070*/  SHF.L.U32 R0, R0, 0x1, RZ ;  /* 0x0000000100007819 */ /* 0x002fc800000006ff */
[----:B------:R-:W-:-:S04]  /*0080*/  LOP3.LUT R0, R0, 0x3e, RZ, 0xc0, !PT ;  /* 0x0000003e00007812 */ /* 0x000fc800078ec0ff */
[----:B---3--:R-:W-:-:S04]  /*0090*/  LEA R7, R7, R0, 0x6 ;  /* 0x0000000007077211 */ /* 0x008fc800078e30ff */
[C---:B------:R-:W-:Y:S01]  /*00a0*/  ISETP.GE.AND P0, PT, R7.reuse, 0x40, PT ;  /* 0x000000400700780c */ /* 0x040fe20003f06270 */
[----:B--2---:R-:W-:-:S12]  /*00b0*/  IMAD.WIDE R4, R7, 0x4, R4 ;  /* 0x0000000407047825 */ /* 0x004fd800078e0204 */
[----:B------:R-:W-:Y:S05]  /*00c0*/  @P0 BRA `(.L_x_1) ;  /* 0x00000000000c0947 */ /* 0x000fea0003800000 */
[----:B------:R-:W1:Y:S02]  /*00d0*/  LDC.64 R2, c[0x0][0x210] ;  /* 0x00008400ff027b82 */ /* 0x000e640000000a00 */
[----:B-1----:R-:W-:-:S06]  /*00e0*/  IMAD.WIDE R2, R7, 0x4, R2 ;  /* 0x0000000407027825 */ /* 0x002fcc00078e0202 */
[----:B------:R-:W5:Y:S02]  /*00f0*/  LDG.E.64 R2, desc[UR4][R2.64] ;  /* 0x0000000402027981 */ /* 0x000f64000c1e1b00 */
.L_x_1:
[----:B------:R-:W-:Y:S05]  /*0100*/  BSYNC B0 ;  /* 0x0000000000007941 */ /* 0x000fea0003800000 */
.L_x_0:
[----:B------:R-:W-:Y:S05]  /*0110*/  @P0 EXIT ;  /* 0x000000000000094d */ /* 0x000fea0003800000 */
[----:B-----5:R-:W-:Y:S01]  /*0120*/  FMUL R2, R2, 0.5 ;  /* 0x3f00000002027820 */ /* 0x020fe20000400000 */
[----:B------:R-:W-:-:S05]  /*0130*/  FMUL R3, R3, 0.5 ;  /* 0x3f00000003037820 */ /* 0x000fca0000400000 */
[----:B------:R-:W-:Y:S01]  /*0140*/  STG.E.64 desc[UR4][R4.64], R2 ;  /* 0x0000000204007986 */ /* 0x000fe2000c101b04 */
[----:B------:R-:W-:Y:S05]  /*0150*/  EXIT ;  /* 0x000000000000794d */ /* 0x000fea0003800000 */
.L_x_2:
[----:B------:R-:W-:-:S00]  /*0160*/  BRA `(.L_x_2) ;  /* 0xfffffffc00fc7947 */ /* 0x000fc0000383ffff */
[----:B------:R-:W-:-:S00]  /*0170*/  NOP ;  /* 0x0000000000007918 */ /* 0x000fc00000000000 */
        /* <DEDUP_REMOVED lines=8> */
.L_x_3:


//--------------------- .nv.constant0.triton_poi_fused_mul_2 --------------------------
	.section	.nv.constant0.triton_poi_fused_mul_2,"a",@progbits
	.sectionflags	@""
	.align	4
.nv.constant0.triton_poi_fused_mul_2:
	.zero		548
